	.headerflags	@"EF_CUDA_TEXMODE_UNIFIED EF_CUDA_64BIT_ADDRESS EF_CUDA_ACCELERATORS EF_CUDA_SM90 EF_CUDA_VIRTUAL_SM(EF_CUDA_SM90)"
	.elftype	@"ET_EXEC"


//--------------------- .nv.info                  --------------------------
	.section	.nv.info,"",@"SHT_CUDA_INFO"
	.align	4


	//----- nvinfo : EIATTR_REGCOUNT
	.align		4
        /*0000*/ 	.byte	0x04, 0x2f
        /*0002*/ 	.short	(.L_3 - .L_2)
	.align		4
.L_2:
        /*0004*/ 	.word	index@(triton_poi_fused__native_batch_norm_legit_no_training_relu_24)
        /*0008*/ 	.word	0x00000012


	//----- nvinfo : EIATTR_MIN_STACK_SIZE
	.align		4
.L_3:
        /*000c*/ 	.byte	0x04, 0x12
        /*000e*/ 	.short	(.L_5 - .L_4)
	.align		4
.L_4:
        /*0010*/ 	.word	index@(triton_poi_fused__native_batch_norm_legit_no_training_relu_24)
        /*0014*/ 	.word	0x00000000


	//----- nvinfo : EIATTR_FRAME_SIZE
	.align		4
.L_5:
        /*0018*/ 	.byte	0x04, 0x11
        /*001a*/ 	.short	(.L_7 - .L_6)
	.align		4
.L_6:
        /*001c*/ 	.word	index@(triton_poi_fused__native_batch_norm_legit_no_training_relu_24)
        /*0020*/ 	.word	0x00000000


	//----- nvinfo : EIATTR_MIN_STACK_SIZE
	.align		4
.L_7:
        /*0024*/ 	.byte	0x04, 0x12
        /*0026*/ 	.short	(.L_9 - .L_8)
	.align		4
.L_8:
        /*0028*/ 	.word	index@(triton_poi_fused__native_batch_norm_legit_no_training_relu_24)
        /*002c*/ 	.word	0x00000000
.L_9:


//--------------------- .nv.info.triton_poi_fused__native_batch_norm_legit_no_training_relu_24 --------------------------
	.section	.nv.info.triton_poi_fused__native_batch_norm_legit_no_training_relu_24,"",@"SHT_CUDA_INFO"
	.sectionflags	@""
	.align	4


	//----- nvinfo : EIATTR_CUDA_API_VERSION
	.align		4
        /*0000*/ 	.byte	0x04, 0x37
        /*0002*/ 	.short	(.L_11 - .L_10)
.L_10:
        /*0004*/ 	.word	0x0000007c


	//----- nvinfo : EIATTR_KPARAM_INFO
	.align		4
.L_11:
        /*0008*/ 	.byte	0x04, 0x17
        /*000a*/ 	.short	(.L_13 - .L_12)
.L_12:
        /*000c*/ 	.word	0x00000000
        /*0010*/ 	.short	0x0006
        /*0012*/ 	.short	0x0030
        /*0014*/ 	.byte	0x00, 0xf0, 0x11, 0x00


	//----- nvinfo : EIATTR_KPARAM_INFO
	.align		4
.L_13:
        /*0018*/ 	.byte	0x04, 0x17
        /*001a*/ 	.short	(.L_15 - .L_14)
.L_14:
        /*001c*/ 	.word	0x00000000
        /*0020*/ 	.short	0x0005
        /*0022*/ 	.short	0x0028
        /*0024*/ 	.byte	0x00, 0xf4, 0x21, 0x00


	//----- nvinfo : EIATTR_KPARAM_INFO
	.align		4
.L_15:
        /*0028*/ 	.byte	0x04, 0x17
        /*002a*/ 	.short	(.L_17 - .L_16)
.L_16:
        /*002c*/ 	.word	0x00000000
        /*0030*/ 	.short	0x0004
        /*0032*/ 	.short	0x0020
        /*0034*/ 	.byte	0x00, 0xf4, 0x21, 0x00


	//----- nvinfo : EIATTR_KPARAM_INFO
	.align		4
.L_17:
        /*0038*/ 	.byte	0x04, 0x17
        /*003a*/ 	.short	(.L_19 - .L_18)
.L_18:
        /*003c*/ 	.word	0x00000000
        /*0040*/ 	.short	0x0003
        /*0042*/ 	.short	0x0018
        /*0044*/ 	.byte	0x00, 0xf4, 0x21, 0x00


	//----- nvinfo : EIATTR_KPARAM_INFO
	.align		4
.L_19:
        /*0048*/ 	.byte	0x04, 0x17
        /*004a*/ 	.short	(.L_21 - .L_20)
.L_20:
        /*004c*/ 	.word	0x00000000
        /*0050*/ 	.short	0x0002
        /*0052*/ 	.short	0x0010
        /*0054*/ 	.byte	0x00, 0xf4, 0x21, 0x00


	//----- nvinfo : EIATTR_KPARAM_INFO
	.align		4
.L_21:
        /*0058*/ 	.byte	0x04, 0x17
        /*005a*/ 	.short	(.L_23 - .L_22)
.L_22:
        /*005c*/ 	.word	0x00000000
        /*0060*/ 	.short	0x0001
        /*0062*/ 	.short	0x0008
        /*0064*/ 	.byte	0x00, 0xf4, 0x21, 0x00


	//----- nvinfo : EIATTR_KPARAM_INFO
	.align		4
.L_23:
        /*0068*/ 	.byte	0x04, 0x17
        /*006a*/ 	.short	(.L_25 - .L_24)
.L_24:
        /*006c*/ 	.word	0x00000000
        /*0070*/ 	.short	0x0000
        /*0072*/ 	.short	0x0000
        /*0074*/ 	.byte	0x00, 0xf4, 0x21, 0x00


	//----- nvinfo : EIATTR_SPARSE_MMA_MASK
	.align		4
.L_25:
        /*0078*/ 	.byte	0x03, 0x50
        /*007a*/ 	.short	0x0000


	//----- nvinfo : EIATTR_MAXREG_COUNT
	.align		4
        /*007c*/ 	.byte	0x03, 0x1b
        /*007e*/ 	.short	0x00ff


	//----- nvinfo : EIATTR_EXIT_INSTR_OFFSETS
	.align		4
        /*0080*/ 	.byte	0x04, 0x1c
        /*0082*/ 	.short	(.L_27 - .L_26)


	//   ....[0]....
.L_26:
        /*0084*/ 	.word	0x00000330


	//   ....[1]....
        /*0088*/ 	.word	0x00000350


	//----- nvinfo : EIATTR_REQNTID
	.align		4
.L_27:
        /*008c*/ 	.byte	0x04, 0x10
        /*008e*/ 	.short	(.L_29 - .L_28)
.L_28:
        /*0090*/ 	.word	0x00000080
        /*0094*/ 	.word	0x00000001
        /*0098*/ 	.word	0x00000001


	//----- nvinfo : EIATTR_CBANK_PARAM_SIZE
	.align		4
.L_29:
        /*009c*/ 	.byte	0x03, 0x19
        /*009e*/ 	.short	0x0034


	//----- nvinfo : EIATTR_PARAM_CBANK
	.align		4
        /*00a0*/ 	.byte	0x04, 0x0a
        /*00a2*/ 	.short	(.L_31 - .L_30)
	.align		4
.L_30:
        /*00a4*/ 	.word	index@(.nv.constant0.triton_poi_fused__native_batch_norm_legit_no_training_relu_24)
        /*00a8*/ 	.short	0x0210
        /*00aa*/ 	.short	0x0034


	//----- nvinfo : EIATTR_SW_WAR
	.align		4
.L_31:
        /*00ac*/ 	.byte	0x04, 0x36
        /*00ae*/ 	.short	(.L_33 - .L_32)
.L_32:
        /*00b0*/ 	.word	0x00000008
.L_33:


//--------------------- .nv.callgraph             --------------------------
	.section	.nv.callgraph,"",@"SHT_CUDA_CALLGRAPH"
	.align	4
	.sectionentsize	8
	.align		4
        /*0000*/ 	.word	0x00000000
	.align		4
        /*0004*/ 	.word	0xffffffff
	.align		4
        /*0008*/ 	.word	0x00000000
	.align		4
        /*000c*/ 	.word	0xfffffffe
	.align		4
        /*0010*/ 	.word	0x00000000
	.align		4
        /*0014*/ 	.word	0xfffffffd
	.align		4
        /*0018*/ 	.word	0x00000000
	.align		4
        /*001c*/ 	.word	0xfffffffc


//--------------------- .nv.constant4             --------------------------
	.section	.nv.constant4,"a",@progbits
	.align	8
	.align		8
.nv.constant4:
        /*0000*/ 	.dword	_$_str
	.align		8
        /*0008*/ 	.dword	_$_str_$_2


//--------------------- .text.triton_poi_fused__native_batch_norm_legit_no_training_relu_24 --------------------------
	.section	.text.triton_poi_fused__native_batch_norm_legit_no_training_relu_24,"ax",@progbits
	.align	128
        .global         triton_poi_fused__native_batch_norm_legit_no_training_relu_24
        .type           triton_poi_fused__native_batch_norm_legit_no_training_relu_24,@function
        .size           triton_poi_fused__native_batch_norm_legit_no_training_relu_24,(.L_x_1 - triton_poi_fused__native_batch_norm_legit_no_training_relu_24)
        .other          triton_poi_fused__native_batch_norm_legit_no_training_relu_24,@"STO_CUDA_ENTRY STV_DEFAULT"
triton_poi_fused__native_batch_norm_legit_no_training_relu_24:
.text.triton_poi_fused__native_batch_norm_legit_no_training_relu_24:
[----:B------:R-:W0:Y:S01]  /*0000*/  LDC R1, c[0x0][0x28] ;  /* 0x00000a00ff017b82 */ /* 0x000e220000000800 */
[----:B------:R-:W1:Y:S07]  /*0010*/  S2R R0, SR_TID.X ;  /* 0x0000000000007919 */ /* 0x000e6e0000002100 */
[----:B------:R-:W2:Y:S01]  /*0020*/  LDC.64 R8, c[0x0][0x220] ;  /* 0x00008800ff087b82 */ /* 0x000ea20000000a00 */
[----:B------:R-:W-:Y:S01]  /*0030*/  HFMA2.MMA R14, -RZ, RZ, 0, 0 ;  /* 0x00000000ff0e7435 */ /* 0x000fe200000001ff */
[----:B------:R-:W-:Y:S01]  /*0040*/  ULDC.64 UR4, c[0x0][0x208] ;  /* 0x0000820000047ab9 */ /* 0x000fe20000000a00 */
[----:B------:R-:W3:Y:S05]  /*0050*/  S2R R3, SR_CTAID.X ;  /* 0x0000000000037919 */ /* 0x000eea0000002500 */
[----:B------:R-:W4:Y:S08]  /*0060*/  LDC.64 R6, c[0x0][0x218] ;  /* 0x00008600ff067b82 */ /* 0x000f300000000a00 */
[----:B------:R-:W5:Y:S08]  /*0070*/  LDC.64 R10, c[0x0][0x228] ;  /* 0x00008a00ff0a7b82 */ /* 0x000f700000000a00 */
[----:B------:R-:W4:Y:S01]  /*0080*/  LDC.64 R12, c[0x0][0x230] ;  /* 0x00008c00ff0c7b82 */ /* 0x000f220000000a00 */
[----:B-1----:R-:W-:-:S02]  /*0090*/  LOP3.LUT R0, R0, 0x7f, RZ, 0xc0, !PT ;  /* 0x0000007f00007812 */ /* 0x002fc400078ec0ff */
[----:B---3--:R-:W-:Y:S02]  /*00a0*/  SHF.R.S32.HI R2, RZ, 0x18, R3 ;  /* 0x00000018ff027819 */ /* 0x008fe40000011403 */
[----:B------:R-:W-:Y:S02]  /*00b0*/  LEA R0, R3, R0, 0x7 ;  /* 0x0000000003007211 */ /* 0x000fe400078e38ff */
[----:B------:R-:W-:Y:S02]  /*00c0*/  SGXT R3, R2, 0x1 ;  /* 0x000000010203781a */ /* 0x000fe40000000200 */
[----:B------:R-:W-:Y:S02]  /*00d0*/  ISETP.GE.AND P0, PT, R0, 0x1200, PT ;  /* 0x000012000000780c */ /* 0x000fe40003f06270 */
[----:B------:R-:W-:-:S04]  /*00e0*/  LEA.HI R3, R3, R0, RZ, 0x2 ;  /* 0x0000000003037211 */ /* 0x000fc800078f10ff */
[----:B------:R-:W-:-:S05]  /*00f0*/  SHF.R.S32.HI R3, RZ, 0x2, R3 ;  /* 0x00000002ff037819 */ /* 0x000fca0000011403 */
[----:B------:R-:W-:-:S05]  /*0100*/  IMAD.HI R2, R3, 0x38e38e39, RZ ;  /* 0x38e38e3903027827 */ /* 0x000fca00078e02ff */
[----:B------:R-:W-:-:S04]  /*0110*/  SHF.R.U32.HI R5, RZ, 0x1f, R2 ;  /* 0x0000001fff057819 */ /* 0x000fc80000011602 */
[----:B------:R-:W-:Y:S02]  /*0120*/  LEA.HI.SX32 R2, R2, R5, 0x1a ;  /* 0x0000000502027211 */ /* 0x000fe400078fd2ff */
[----:B------:R-:W1:Y:S03]  /*0130*/  LDC.64 R4, c[0x0][0x210] ;  /* 0x00008400ff047b82 */ /* 0x000e660000000a00 */
[----:B------:R-:W-:-:S04]  /*0140*/  IMAD R15, R2, -0x120, R3 ;  /* 0xfffffee0020f7824 */ /* 0x000fc800078e0203 */
[----:B--2---:R-:W-:-:S05]  /*0150*/  IMAD.WIDE R8, R15, 0x4, R8 ;  /* 0x000000040f087825 */ /* 0x004fca00078e0208 */
[----:B------:R5:W2:Y:S01]  /*0160*/  @!P0 LDG.E.EL R14, desc[UR4][R8.64] ;  /* 0x00000004080e8981 */ /* 0x000aa2000c2e1900 */
[----:B------:R-:W-:Y:S01]  /*0170*/  CS2R R2, SRZ ;  /* 0x0000000000027805 */ /* 0x000fe2000001ff00 */
[----:B----4-:R-:W-:-:S05]  /*0180*/  IMAD.WIDE R6, R15, 0x4, R6 ;  /* 0x000000040f067825 */ /* 0x010fca00078e0206 */
[----:B------:R3:W4:Y:S01]  /*0190*/  @!P0 LDG.E.EL R3, desc[UR4][R6.64] ;  /* 0x0000000406038981 */ /* 0x000722000c2e1900 */
[----:B-1----:R-:W-:-:S04]  /*01a0*/  IMAD.WIDE R4, R0, 0x4, R4 ;  /* 0x0000000400047825 */ /* 0x002fc800078e0204 */
[C---:B-----5:R-:W-:Y:S01]  /*01b0*/  IMAD.WIDE R8, R15.reuse, 0x4, R10 ;  /* 0x000000040f087825 */ /* 0x060fe200078e020a */
[----:B------:R1:W4:Y:S03]  /*01c0*/  @!P0 LDG.E R2, desc[UR4][R4.64] ;  /* 0x0000000404028981 */ /* 0x000326000c1e1900 */
[----:B0-----:R-:W-:Y:S01]  /*01d0*/  IMAD.WIDE R10, R15, 0x4, R12 ;  /* 0x000000040f0a7825 */ /* 0x001fe200078e020c */
[----:B------:R-:W-:-:S06]  /*01e0*/  CS2R R12, SRZ ;  /* 0x00000000000c7805 */ /* 0x000fcc000001ff00 */
[----:B------:R-:W5:Y:S01]  /*01f0*/  @!P0 LDG.E.EL R12, desc[UR4][R8.64] ;  /* 0x00000004080c8981 */ /* 0x000f62000c2e1900 */
[----:B---3--:R-:W-:Y:S01]  /*0200*/  MOV R6, 0x3e800000 ;  /* 0x3e80000000067802 */ /* 0x008fe20000000f00 */
[----:B-1----:R-:W0:Y:S02]  /*0210*/  LDC.64 R4, c[0x0][0x238] ;  /* 0x00008e00ff047b82 */ /* 0x002e240000000a00 */
[----:B------:R-:W5:Y:S01]  /*0220*/  @!P0 LDG.E.EL R13, desc[UR4][R10.64] ;  /* 0x000000040a0d8981 */ /* 0x000f62000c2e1900 */
[----:B--2---:R-:W-:-:S04]  /*0230*/  FADD R14, R14, 9.9999997473787516356e-06 ;  /* 0x3727c5ac0e0e7421 */ /* 0x004fc80000000000 */
[----:B------:R-:W1:Y:S02]  /*0240*/  MUFU.SQRT R15, R14 ;  /* 0x0000000e000f7308 */ /* 0x000e640000002000 */
[C---:B-1----:R-:W-:Y:S02]  /*0250*/  FSETP.GT.AND P1, PT, R15.reuse, 8.50705917302346158658e+37, PT ;  /* 0x7e8000000f00780b */ /* 0x042fe40003f24000 */
[----:B------:R-:W-:-:S11]  /*0260*/  FSETP.GEU.AND P2, PT, R15, 1.175494350822287508e-38, PT ;  /* 0x008000000f00780b */ /* 0x000fd60003f4e000 */
[----:B------:R-:W-:-:S04]  /*0270*/  @P1 FMUL R15, R15, 0.25 ;  /* 0x3e8000000f0f1820 */ /* 0x000fc80000400000 */
[----:B------:R-:W-:-:S06]  /*0280*/  @!P2 FMUL R15, R15, 16777216 ;  /* 0x4b8000000f0fa820 */ /* 0x000fcc0000400000 */
[----:B------:R-:W1:Y:S01]  /*0290*/  MUFU.RCP R15, R15 ;  /* 0x0000000f000f7308 */ /* 0x000e620000001000 */
[----:B------:R-:W-:Y:S01]  /*02a0*/  FSEL R6, R6, 1, P1 ;  /* 0x3f80000006067808 */ /* 0x000fe20000800000 */
[----:B----4-:R-:W-:-:S04]  /*02b0*/  FADD R2, -R3, R2 ;  /* 0x0000000203027221 */ /* 0x010fc80000000100 */
[----:B------:R-:W-:-:S04]  /*02c0*/  @!P2 FMUL R6, R6, 16777216 ;  /* 0x4b8000000606a820 */ /* 0x000fc80000400000 */
[----:B-1----:R-:W-:-:S04]  /*02d0*/  FMUL R3, R15, R6 ;  /* 0x000000060f037220 */ /* 0x002fc80000400000 */
[----:B------:R-:W-:-:S04]  /*02e0*/  FMUL R2, R2, R3 ;  /* 0x0000000302027220 */ /* 0x000fc80000400000 */
[----:B-----5:R-:W-:Y:S01]  /*02f0*/  FFMA R12, R2, R12, R13 ;  /* 0x0000000c020c7223 */ /* 0x020fe2000000000d */
[----:B0-----:R-:W-:-:S04]  /*0300*/  IMAD.WIDE R2, R0, 0x4, R4 ;  /* 0x0000000400027825 */ /* 0x001fc800078e0204 */
[----:B------:R-:W-:-:S04]  /*0310*/  FSETP.GEU.AND P1, PT, R12, RZ, PT ;  /* 0x000000ff0c00720b */ /* 0x000fc80003f2e000 */
[----:B------:R-:W-:Y:S01]  /*0320*/  FSEL R5, R12, RZ, P1 ;  /* 0x000000ff0c057208 */ /* 0x000fe20000800000 */
[----:B------:R-:W-:Y:S08]  /*0330*/  @P0 EXIT ;  /* 0x000000000000094d */ /* 0x000ff00003800000 */
[----:B------:R-:W-:Y:S01]  /*0340*/  STG.E desc[UR4][R2.64], R5 ;  /* 0x0000000502007986 */ /* 0x000fe2000c101904 */
[----:B------:R-:W-:Y:S05]  /*0350*/  EXIT ;  /* 0x000000000000794d */ /* 0x000fea0003800000 */
.L_x_0:
[----:B------:R-:W-:-:S00]  /*0360*/  BRA `(.L_x_0) ;  /* 0xfffffffc00fc7947 */ /* 0x000fc0000383ffff */
[----:B------:R-:W-:-:S00]  /*0370*/  NOP ;  /* 0x0000000000007918 */ /* 0x000fc00000000000 */
        /* <DEDUP_REMOVED lines=8> */
.L_x_1:


//--------------------- .nv.global.init           --------------------------
	.section	.nv.global.init,"aw",@progbits
.nv.global.init:
	.type		_$_str,@object
	.size		_$_str,(_$_str_$_2 - _$_str)
_$_str:
        /*0000*/ 	.byte	0x5f, 0x5f, 0x43, 0x55, 0x44, 0x41, 0x5f, 0x46, 0x54, 0x5a, 0x00
	.type		_$_str_$_2,@object
	.size		_$_str_$_2,(.L_1 - _$_str_$_2)
_$_str_$_2:
        /*000b*/ 	.byte	0x5f, 0x5f, 0x43, 0x55, 0x44, 0x41, 0x5f, 0x50, 0x52, 0x45, 0x43, 0x5f, 0x53, 0x51, 0x52, 0x54
        /*001b*/ 	.byte	0x00
.L_1:


//--------------------- .nv.constant0.triton_poi_fused__native_batch_norm_legit_no_training_relu_24 --------------------------
	.section	.nv.constant0.triton_poi_fused__native_batch_norm_legit_no_training_relu_24,"a",@progbits
	.sectionflags	@""
	.align	4
.nv.constant0.triton_poi_fused__native_batch_norm_legit_no_training_relu_24:
	.zero		580
